//
// Generated by NVIDIA NVVM Compiler
//
// Compiler Build ID: CL-36424714
// Cuda compilation tools, release 13.0, V13.0.88
// Based on NVVM 20.0.0
//

.version 9.0
.target sm_100
.address_size 64

	// .globl	_Z10findMinMaxPiS_S_i
.extern .shared .align 16 .b8 shared[];

.visible .entry _Z10findMinMaxPiS_S_i(
	.param .u64 .ptr .align 1 _Z10findMinMaxPiS_S_i_param_0,
	.param .u64 .ptr .align 1 _Z10findMinMaxPiS_S_i_param_1,
	.param .u64 .ptr .align 1 _Z10findMinMaxPiS_S_i_param_2,
	.param .u32 _Z10findMinMaxPiS_S_i_param_3
)
{
	.reg .pred 	%p<6>;
	.reg .b32 	%r<35>;
	.reg .b64 	%rd<12>;

	ld.param.u64 	%rd1, [_Z10findMinMaxPiS_S_i_param_0];
	ld.param.u64 	%rd2, [_Z10findMinMaxPiS_S_i_param_1];
	ld.param.u64 	%rd3, [_Z10findMinMaxPiS_S_i_param_2];
	ld.param.u32 	%r15, [_Z10findMinMaxPiS_S_i_param_3];
	mov.u32 	%r1, %tid.x;
	mov.u32 	%r2, %ctaid.x;
	mov.u32 	%r34, %ntid.x;
	mad.lo.s32 	%r4, %r2, %r34, %r1;
	setp.ge.s32 	%p1, %r4, %r15;
	mov.b32 	%r33, 2147483647;
	mov.b32 	%r32, -2147483648;
	@%p1 bra 	$L__BB0_2;
	cvta.to.global.u64 	%rd4, %rd1;
	mul.wide.s32 	%rd5, %r4, 4;
	add.s64 	%rd6, %rd4, %rd5;
	ld.global.u32 	%r32, [%rd6];
	mov.u32 	%r33, %r32;
$L__BB0_2:
	shl.b32 	%r16, %r1, 2;
	mov.u32 	%r17, shared;
	add.s32 	%r8, %r17, %r16;
	st.shared.u32 	[%r8], %r33;
	shl.b32 	%r9, %r34, 2;
	add.s32 	%r10, %r8, %r9;
	st.shared.u32 	[%r10], %r32;
	bar.sync 	0;
	setp.lt.u32 	%p2, %r34, 2;
	@%p2 bra 	$L__BB0_6;
$L__BB0_3:
	shr.u32 	%r12, %r34, 1;
	setp.ge.u32 	%p3, %r1, %r12;
	@%p3 bra 	$L__BB0_5;
	ld.shared.u32 	%r18, [%r8];
	shl.b32 	%r19, %r12, 2;
	add.s32 	%r20, %r8, %r19;
	ld.shared.u32 	%r21, [%r20];
	min.s32 	%r22, %r18, %r21;
	st.shared.u32 	[%r8], %r22;
	ld.shared.u32 	%r23, [%r10];
	add.s32 	%r24, %r20, %r9;
	ld.shared.u32 	%r25, [%r24];
	max.s32 	%r26, %r23, %r25;
	st.shared.u32 	[%r10], %r26;
$L__BB0_5:
	bar.sync 	0;
	setp.gt.u32 	%p4, %r34, 3;
	mov.u32 	%r34, %r12;
	@%p4 bra 	$L__BB0_3;
$L__BB0_6:
	setp.ne.s32 	%p5, %r1, 0;
	@%p5 bra 	$L__BB0_8;
	ld.shared.u32 	%r28, [shared];
	cvta.to.global.u64 	%rd7, %rd2;
	mul.wide.u32 	%rd8, %r2, 4;
	add.s64 	%rd9, %rd7, %rd8;
	st.global.u32 	[%rd9], %r28;
	add.s32 	%r30, %r17, %r9;
	ld.shared.u32 	%r31, [%r30];
	cvta.to.global.u64 	%rd10, %rd3;
	add.s64 	%rd11, %rd10, %rd8;
	st.global.u32 	[%rd11], %r31;
$L__BB0_8:
	ret;

}


// ===== COMPILED SASS (sm_100) =====

	.target	sm_100

	.elftype	@"ET_EXEC"


//--------------------- .note.nv.tkinfo           --------------------------
	.section	.note.nv.tkinfo,"",@"SHT_NOTE"
	.sectionflags	@"SHF_NOTE_NV_TKINFO"
	.tkinfo
        /*0018*/ 	.word	0x00000002
        /*0030*/ 	.string	""
        /*0030*/ 	.string	"ptxas"
        /*0030*/ 	.string	"Cuda compilation tools, release 13.0, V13.0.88"
        /*0030*/ 	.string	"Build cuda_13.0.r13.0/compiler.36424714_0"
        /*0030*/ 	.string	"-arch sm_100 -m 64 "



//--------------------- .note.nv.cuinfo           --------------------------
	.section	.note.nv.cuinfo,"",@"SHT_NOTE"
	.sectionflags	@"SHF_NOTE_NV_CUINFO"
        /*0018*/ 	.short	0x0002
        /*001a*/ 	.short	0x0064
        /*001c*/ 	.short	0x0082
	.zero		2


//--------------------- .nv.info                  --------------------------
	.section	.nv.info,"",@"SHT_CUDA_INFO"
	.align	4


	//----- nvinfo : EIATTR_REGCOUNT
	.align		4
        /*0000*/ 	.byte	0x04, 0x2f
        /*0002*/ 	.short	(.L_1 - .L_0)
	.align		4
.L_0:
        /*0004*/ 	.word	index@(_Z10findMinMaxPiS_S_i)
        /*0008*/ 	.word	0x0000000f


	//----- nvinfo : EIATTR_FRAME_SIZE
	.align		4
.L_1:
        /*000c*/ 	.byte	0x04, 0x11
        /*000e*/ 	.short	(.L_3 - .L_2)
	.align		4
.L_2:
        /*0010*/ 	.word	index@(_Z10findMinMaxPiS_S_i)
        /*0014*/ 	.word	0x00000000


	//----- nvinfo : EIATTR_MIN_STACK_SIZE
	.align		4
.L_3:
        /*0018*/ 	.byte	0x04, 0x12
        /*001a*/ 	.short	(.L_5 - .L_4)
	.align		4
.L_4:
        /*001c*/ 	.word	index@(_Z10findMinMaxPiS_S_i)
        /*0020*/ 	.word	0x00000000
.L_5:


//--------------------- .nv.compat                --------------------------
	.section	.nv.compat,"",@"SHT_CUDA_COMPAT_INFO"
	.align	4
        /*0000*/ 	.byte	0x02, 0x09, 0x00, 0x00, 0x02, 0x02, 0x01, 0x00, 0x02, 0x05, 0x05, 0x00, 0x03, 0x07, 0x01, 0x01
        /*0010*/ 	.byte	0x02, 0x03, 0x00, 0x00, 0x02, 0x06, 0x01, 0x00, 0x04, 0x0b, 0x08, 0x00, 0x09, 0x00, 0x00, 0x00
        /*0020*/ 	.byte	0x00, 0x00, 0x00, 0x00


//--------------------- .nv.info._Z10findMinMaxPiS_S_i --------------------------
	.section	.nv.info._Z10findMinMaxPiS_S_i,"",@"SHT_CUDA_INFO"
	.sectionflags	@""
	.align	4


	//----- nvinfo : EIATTR_CUDA_API_VERSION
	.align		4
        /*0000*/ 	.byte	0x04, 0x37
        /*0002*/ 	.short	(.L_7 - .L_6)
.L_6:
        /*0004*/ 	.word	0x00000082


	//----- nvinfo : EIATTR_KPARAM_INFO
	.align		4
.L_7:
        /*0008*/ 	.byte	0x04, 0x17
        /*000a*/ 	.short	(.L_9 - .L_8)
.L_8:
        /*000c*/ 	.word	0x00000000
        /*0010*/ 	.short	0x0003
        /*0012*/ 	.short	0x0018
        /*0014*/ 	.byte	0x00, 0xf0, 0x11, 0x00


	//----- nvinfo : EIATTR_KPARAM_INFO
	.align		4
.L_9:
        /*0018*/ 	.byte	0x04, 0x17
        /*001a*/ 	.short	(.L_11 - .L_10)
.L_10:
        /*001c*/ 	.word	0x00000000
        /*0020*/ 	.short	0x0002
        /*0022*/ 	.short	0x0010
        /*0024*/ 	.byte	0x00, 0xf5, 0x21, 0x00


	//----- nvinfo : EIATTR_KPARAM_INFO
	.align		4
.L_11:
        /*0028*/ 	.byte	0x04, 0x17
        /*002a*/ 	.short	(.L_13 - .L_12)
.L_12:
        /*002c*/ 	.word	0x00000000
        /*0030*/ 	.short	0x0001
        /*0032*/ 	.short	0x0008
        /*0034*/ 	.byte	0x00, 0xf5, 0x21, 0x00


	//----- nvinfo : EIATTR_KPARAM_INFO
	.align		4
.L_13:
        /*0038*/ 	.byte	0x04, 0x17
        /*003a*/ 	.short	(.L_15 - .L_14)
.L_14:
        /*003c*/ 	.word	0x00000000
        /*0040*/ 	.short	0x0000
        /*0042*/ 	.short	0x0000
        /*0044*/ 	.byte	0x00, 0xf5, 0x21, 0x00


	//----- nvinfo : EIATTR_SPARSE_MMA_MASK
	.align		4
.L_15:
        /*0048*/ 	.byte	0x03, 0x50
        /*004a*/ 	.short	0x0000


	//----- nvinfo : EIATTR_MAXREG_COUNT
	.align		4
        /*004c*/ 	.byte	0x03, 0x1b
        /*004e*/ 	.short	0x00ff


	//----- nvinfo : EIATTR_NUM_BARRIERS
	.align		4
        /*0050*/ 	.byte	0x02, 0x4c
        /*0052*/ 	.byte	0x01
	.zero		1


	//----- nvinfo : EIATTR_MERCURY_ISA_VERSION
	.align		4
        /*0054*/ 	.byte	0x03, 0x5f
        /*0056*/ 	.short	0x0101


	//----- nvinfo : EIATTR_VRC_CTA_INIT_COUNT
	.align		4
        /*0058*/ 	.byte	0x02, 0x4a
	.zero		1
	.zero		1


	//----- nvinfo : EIATTR_EXIT_INSTR_OFFSETS
	.align		4
        /*005c*/ 	.byte	0x04, 0x1c
        /*005e*/ 	.short	(.L_17 - .L_16)


	//   ....[0]....
.L_16:
        /*0060*/ 	.word	0x000002f0


	//   ....[1]....
        /*0064*/ 	.word	0x000003c0


	//----- nvinfo : EIATTR_CRS_STACK_SIZE
	.align		4
.L_17:
        /*0068*/ 	.byte	0x04, 0x1e
        /*006a*/ 	.short	(.L_19 - .L_18)
.L_18:
        /*006c*/ 	.word	0x00000000


	//----- nvinfo : EIATTR_CBANK_PARAM_SIZE
	.align		4
.L_19:
        /*0070*/ 	.byte	0x03, 0x19
        /*0072*/ 	.short	0x001c


	//----- nvinfo : EIATTR_PARAM_CBANK
	.align		4
        /*0074*/ 	.byte	0x04, 0x0a
        /*0076*/ 	.short	(.L_21 - .L_20)
	.align		4
.L_20:
        /*0078*/ 	.word	index@(.nv.constant0._Z10findMinMaxPiS_S_i)
        /*007c*/ 	.short	0x0380
        /*007e*/ 	.short	0x001c


	//----- nvinfo : EIATTR_SW_WAR
	.align		4
.L_21:
        /*0080*/ 	.byte	0x04, 0x36
        /*0082*/ 	.short	(.L_23 - .L_22)
.L_22:
        /*0084*/ 	.word	0x00000008
.L_23:


//--------------------- .nv.callgraph             --------------------------
	.section	.nv.callgraph,"",@"SHT_CUDA_CALLGRAPH"
	.align	4
	.sectionentsize	8
	.align		4
        /*0000*/ 	.word	0x00000000
	.align		4
        /*0004*/ 	.word	0xffffffff
	.align		4
        /*0008*/ 	.word	0x00000000
	.align		4
        /*000c*/ 	.word	0xfffffffe
	.align		4
        /*0010*/ 	.word	0x00000000
	.align		4
        /*0014*/ 	.word	0xfffffffd
	.align		4
        /*0018*/ 	.word	0x00000000
	.align		4
        /*001c*/ 	.word	0xfffffffc


//--------------------- .text._Z10findMinMaxPiS_S_i --------------------------
	.section	.text._Z10findMinMaxPiS_S_i,"ax",@progbits
	.align	128
        .global         _Z10findMinMaxPiS_S_i
        .type           _Z10findMinMaxPiS_S_i,@function
        .size           _Z10findMinMaxPiS_S_i,(.L_x_5 - _Z10findMinMaxPiS_S_i)
        .other          _Z10findMinMaxPiS_S_i,@"STO_CUDA_ENTRY STV_DEFAULT"
_Z10findMinMaxPiS_S_i:
.text._Z10findMinMaxPiS_S_i:
[----:B------:R-:W-:Y:S01]  /*0000*/  LDC R1, c[0x0][0x37c] ;  /* 0x0000df00ff017b82 */ /* 0x000fe20000000800 */
[----:B------:R-:W0:Y:S01]  /*0010*/  S2R R9, SR_TID.X ;  /* 0x0000000000097919 */ /* 0x000e220000002100 */
[----:B------:R-:W0:Y:S01]  /*0020*/  LDCU UR8, c[0x0][0x360] ;  /* 0x00006c00ff0877ac */ /* 0x000e220008000800 */
[----:B------:R-:W-:Y:S01]  /*0030*/  IMAD.MOV.U32 R6, RZ, RZ, -0x80000000 ;  /* 0x80000000ff067424 */ /* 0x000fe200078e00ff */
[----:B------:R-:W0:Y:S01]  /*0040*/  S2R R0, SR_CTAID.X ;  /* 0x0000000000007919 */ /* 0x000e220000002500 */
[----:B------:R-:W1:Y:S01]  /*0050*/  LDCU UR4, c[0x0][0x398] ;  /* 0x00007300ff0477ac */ /* 0x000e620008000800 */
[----:B------:R-:W2:Y:S01]  /*0060*/  LDCU.64 UR6, c[0x0][0x358] ;  /* 0x00006b00ff0677ac */ /* 0x000ea20008000a00 */
[----:B0-----:R-:W-:-:S05]  /*0070*/  IMAD R5, R0, UR8, R9 ;  /* 0x0000000800057c24 */ /* 0x001fca000f8e0209 */
[----:B-1----:R-:W-:-:S13]  /*0080*/  ISETP.GE.AND P0, PT, R5, UR4, PT ;  /* 0x0000000405007c0c */ /* 0x002fda000bf06270 */
[----:B------:R-:W0:Y:S02]  /*0090*/  @!P0 LDC.64 R2, c[0x0][0x380] ;  /* 0x0000e000ff028b82 */ /* 0x000e240000000a00 */
[----:B0-----:R-:W-:-:S05]  /*00a0*/  @!P0 IMAD.WIDE R2, R5, 0x4, R2 ;  /* 0x0000000405028825 */ /* 0x001fca00078e0202 */
[----:B--2---:R-:W2:Y:S01]  /*00b0*/  @!P0 LDG.E R6, desc[UR6][R2.64] ;  /* 0x0000000602068981 */ /* 0x004ea2000c1e1900 */
[----:B------:R-:W0:Y:S01]  /*00c0*/  S2UR UR5, SR_CgaCtaId ;  /* 0x00000000000579c3 */ /* 0x000e220000008800 */
[----:B------:R-:W-:Y:S01]  /*00d0*/  UMOV UR4, 0x400 ;  /* 0x0000040000047882 */ /* 0x000fe20000000000 */
[----:B------:R-:W-:Y:S02]  /*00e0*/  IMAD.U32 R4, RZ, RZ, UR8 ;  /* 0x00000008ff047e24 */ /* 0x000fe4000f8e00ff */
[----:B------:R-:W-:Y:S02]  /*00f0*/  IMAD.MOV.U32 R5, RZ, RZ, 0x7fffffff ;  /* 0x7fffffffff057424 */ /* 0x000fe400078e00ff */
[----:B------:R-:W-:Y:S01]  /*0100*/  IMAD.MOV.U32 R10, RZ, RZ, R4 ;  /* 0x000000ffff0a7224 */ /* 0x000fe200078e0004 */
[----:B0-----:R-:W-:-:S06]  /*0110*/  ULEA UR4, UR5, UR4, 0x18 ;  /* 0x0000000405047291 */ /* 0x001fcc000f8ec0ff */
[----:B------:R-:W-:-:S05]  /*0120*/  LEA R7, R9, UR4, 0x2 ;  /* 0x0000000409077c11 */ /* 0x000fca000f8e10ff */
[C---:B------:R-:W-:Y:S01]  /*0130*/  IMAD R11, R4.reuse, 0x4, R7 ;  /* 0x00000004040b7824 */ /* 0x040fe200078e0207 */
[----:B--2---:R-:W-:Y:S02]  /*0140*/  @!P0 MOV R5, R6 ;  /* 0x0000000600058202 */ /* 0x004fe40000000f00 */
[----:B------:R-:W-:-:S03]  /*0150*/  ISETP.GE.U32.AND P0, PT, R4, 0x2, PT ;  /* 0x000000020400780c */ /* 0x000fc60003f06070 */
[----:B------:R0:W-:Y:S04]  /*0160*/  STS [R7], R5 ;  /* 0x0000000507007388 */ /* 0x0001e80000000800 */
[----:B------:R0:W-:Y:S01]  /*0170*/  STS [R11], R6 ;  /* 0x000000060b007388 */ /* 0x0001e20000000800 */
[----:B------:R-:W-:Y:S06]  /*0180*/  BAR.SYNC.DEFER_BLOCKING 0x0 ;  /* 0x0000000000007b1d */ /* 0x000fec0000010000 */
[----:B------:R-:W-:Y:S05]  /*0190*/  @!P0 BRA `(.L_x_0) ;  /* 0x0000000000508947 */ /* 0x000fea0003800000 */
[----:B------:R-:W-:-:S07]  /*01a0*/  MOV R8, R4 ;  /* 0x0000000400087202 */ /* 0x000fce0000000f00 */
.L_x_3:
[----:B------:R-:W-:Y:S01]  /*01b0*/  SHF.R.U32.HI R12, RZ, 0x1, R4 ;  /* 0x00000001ff0c7819 */ /* 0x000fe20000011604 */
[----:B------:R-:W-:Y:S03]  /*01c0*/  BSSY.RECONVERGENT B0, `(.L_x_1) ;  /* 0x000000d000007945 */ /* 0x000fe60003800200 */
[----:B------:R-:W-:-:S13]  /*01d0*/  ISETP.GE.U32.AND P0, PT, R9, R12, PT ;  /* 0x0000000c0900720c */ /* 0x000fda0003f06070 */
[----:B-1----:R-:W-:Y:S05]  /*01e0*/  @P0 BRA `(.L_x_2) ;  /* 0x0000000000280947 */ /* 0x002fea0003800000 */
[----:B------:R-:W-:Y:S01]  /*01f0*/  IMAD R3, R12, 0x4, R7 ;  /* 0x000000040c037824 */ /* 0x000fe200078e0207 */
[----:B------:R-:W-:Y:S03]  /*0200*/  LDS R2, [R7] ;  /* 0x0000000007027984 */ /* 0x000fe60000000800 */
[----:B0-----:R-:W-:Y:S01]  /*0210*/  IMAD R6, R8, 0x4, R3 ;  /* 0x0000000408067824 */ /* 0x001fe200078e0203 */
[----:B------:R-:W0:Y:S02]  /*0220*/  LDS R5, [R3] ;  /* 0x0000000003057984 */ /* 0x000e240000000800 */
[----:B0-----:R-:W-:-:S05]  /*0230*/  VIMNMX R2, PT, PT, R2, R5, PT ;  /* 0x0000000502027248 */ /* 0x001fca0003fe0100 */
[----:B------:R-:W-:Y:S04]  /*0240*/  STS [R7], R2 ;  /* 0x0000000207007388 */ /* 0x000fe80000000800 */
[----:B------:R-:W-:Y:S04]  /*0250*/  LDS R6, [R6] ;  /* 0x0000000006067984 */ /* 0x000fe80000000800 */
[----:B------:R-:W0:Y:S02]  /*0260*/  LDS R5, [R11] ;  /* 0x000000000b057984 */ /* 0x000e240000000800 */
[----:B0-----:R-:W-:-:S05]  /*0270*/  VIMNMX R5, PT, PT, R5, R6, !PT ;  /* 0x0000000605057248 */ /* 0x001fca0007fe0100 */
[----:B------:R1:W-:Y:S02]  /*0280*/  STS [R11], R5 ;  /* 0x000000050b007388 */ /* 0x0003e40000000800 */
.L_x_2:
[----:B------:R-:W-:Y:S05]  /*0290*/  BSYNC.RECONVERGENT B0 ;  /* 0x0000000000007941 */ /* 0x000fea0003800200 */
.L_x_1:
[----:B------:R-:W-:Y:S01]  /*02a0*/  BAR.SYNC.DEFER_BLOCKING 0x0 ;  /* 0x0000000000007b1d */ /* 0x000fe20000010000 */
[----:B------:R-:W-:Y:S02]  /*02b0*/  ISETP.GT.U32.AND P0, PT, R4, 0x3, PT ;  /* 0x000000030400780c */ /* 0x000fe40003f04070 */
[----:B------:R-:W-:-:S11]  /*02c0*/  MOV R4, R12 ;  /* 0x0000000c00047202 */ /* 0x000fd60000000f00 */
[----:B------:R-:W-:Y:S05]  /*02d0*/  @P0 BRA `(.L_x_3) ;  /* 0xfffffffc00b40947 */ /* 0x000fea000383ffff */
.L_x_0:
[----:B------:R-:W-:-:S13]  /*02e0*/  ISETP.NE.AND P0, PT, R9, RZ, PT ;  /* 0x000000ff0900720c */ /* 0x000fda0003f05270 */
[----:B------:R-:W-:Y:S05]  /*02f0*/  @P0 EXIT ;  /* 0x000000000000094d */ /* 0x000fea0003800000 */
[----:B------:R-:W2:Y:S01]  /*0300*/  S2R R3, SR_CgaCtaId ;  /* 0x0000000000037919 */ /* 0x000ea20000008800 */
[----:B------:R-:W-:Y:S01]  /*0310*/  MOV R2, 0x400 ;  /* 0x0000040000027802 */ /* 0x000fe20000000f00 */
[----:B01----:R-:W0:Y:S02]  /*0320*/  LDC.64 R4, c[0x0][0x390] ;  /* 0x0000e400ff047b82 */ /* 0x003e240000000a00 */
[----:B0-----:R-:W-:Y:S01]  /*0330*/  IMAD.WIDE.U32 R4, R0, 0x4, R4 ;  /* 0x0000000400047825 */ /* 0x001fe200078e0004 */
[----:B--2---:R-:W-:-:S05]  /*0340*/  LEA R7, R3, R2, 0x18 ;  /* 0x0000000203077211 */ /* 0x004fca00078ec0ff */
[----:B------:R-:W0:Y:S01]  /*0350*/  LDC.64 R2, c[0x0][0x388] ;  /* 0x0000e200ff027b82 */ /* 0x000e220000000a00 */
[----:B------:R-:W-:Y:S02]  /*0360*/  IMAD R6, R10, 0x4, R7 ;  /* 0x000000040a067824 */ /* 0x000fe400078e0207 */
[----:B------:R-:W1:Y:S04]  /*0370*/  LDS R7, [R7] ;  /* 0x0000000007077984 */ /* 0x000e680000000800 */
[----:B------:R-:W2:Y:S01]  /*0380*/  LDS R9, [R6] ;  /* 0x0000000006097984 */ /* 0x000ea20000000800 */
[----:B0-----:R-:W-:-:S05]  /*0390*/  IMAD.WIDE.U32 R2, R0, 0x4, R2 ;  /* 0x0000000400027825 */ /* 0x001fca00078e0002 */
[----:B-1----:R-:W-:Y:S04]  /*03a0*/  STG.E desc[UR6][R2.64], R7 ;  /* 0x0000000702007986 */ /* 0x002fe8000c101906 */
[----:B--2---:R-:W-:Y:S01]  /*03b0*/  STG.E desc[UR6][R4.64], R9 ;  /* 0x0000000904007986 */ /* 0x004fe2000c101906 */
[----:B------:R-:W-:Y:S05]  /*03c0*/  EXIT ;  /* 0x000000000000794d */ /* 0x000fea0003800000 */
.L_x_4:
[----:B------:R-:W-:-:S00]  /*03d0*/  BRA `(.L_x_4) ;  /* 0xfffffffc00fc7947 */ /* 0x000fc0000383ffff */
[----:B------:R-:W-:-:S00]  /*03e0*/  NOP ;  /* 0x0000000000007918 */ /* 0x000fc00000000000 */
        /* <DEDUP_REMOVED lines=9> */
.L_x_5:


//--------------------- .nv.shared._Z10findMinMaxPiS_S_i --------------------------
	.section	.nv.shared._Z10findMinMaxPiS_S_i,"aw",@nobits
	.sectionflags	@""
	.align	16
	.zero		1024


//--------------------- .nv.shared.reserved.0     --------------------------
	.section	.nv.shared.reserved.0,"aw",@nobits
	.weak		__nv_reservedSMEM_offset_0_alias
	.size		__nv_reservedSMEM_offset_0_alias, 0, 64
	.other		__nv_reservedSMEM_offset_0_alias,@"STO_CUDA_RESERVED_SHARED STV_DEFAULT"
__nv_reservedSMEM_offset_0_alias:
	.zero		0
	.zero		64


//--------------------- .nv.constant0._Z10findMinMaxPiS_S_i --------------------------
	.section	.nv.constant0._Z10findMinMaxPiS_S_i,"a",@progbits
	.sectionflags	@""
	.align	4
.nv.constant0._Z10findMinMaxPiS_S_i:
	.zero		924


//--------------------- SYMBOLS --------------------------

	.type		.nv.reservedSmem.offset0,@object
	.size		.nv.reservedSmem.offset0,0x4
	.type		.nv.reservedSmem.cap,@object
	.size		.nv.reservedSmem.cap,0x4
